//
// Generated by NVIDIA NVVM Compiler
//
// Compiler Build ID: CL-36424714
// Cuda compilation tools, release 13.0, V13.0.88
// Based on NVVM 20.0.0
//

.version 9.0
.target sm_100
.address_size 64

	// .globl	_Z10stencil_2dPiS_
// _ZZ10stencil_2dPiS_E4temp has been demoted

.visible .entry _Z10stencil_2dPiS_(
	.param .u64 .ptr .align 1 _Z10stencil_2dPiS__param_0,
	.param .u64 .ptr .align 1 _Z10stencil_2dPiS__param_1
)
{
	.reg .pred 	%p<3>;
	.reg .b32 	%r<50>;
	.reg .b64 	%rd<9>;
	// demoted variable
	.shared .align 4 .b8 _ZZ10stencil_2dPiS_E4temp[5776];
	ld.param.u64 	%rd3, [_Z10stencil_2dPiS__param_0];
	ld.param.u64 	%rd2, [_Z10stencil_2dPiS__param_1];
	cvta.to.global.u64 	%rd4, %rd3;
	mov.u32 	%r1, %tid.x;
	mov.u32 	%r5, %ctaid.x;
	mov.u32 	%r6, %ntid.x;
	mad.lo.s32 	%r7, %r5, %r6, %r1;
	mov.u32 	%r2, %tid.y;
	mov.u32 	%r8, %ctaid.y;
	mov.u32 	%r9, %ntid.y;
	mad.lo.s32 	%r10, %r8, %r9, %r2;
	shl.b32 	%r11, %r7, 3;
	add.s32 	%r3, %r11, %r10;
	mul.wide.s32 	%rd5, %r3, 4;
	add.s64 	%rd1, %rd4, %rd5;
	ld.global.u32 	%r12, [%rd1];
	mov.u32 	%r13, _ZZ10stencil_2dPiS_E4temp;
	mad.lo.s32 	%r14, %r1, 152, %r13;
	shl.b32 	%r15, %r2, 2;
	add.s32 	%r16, %r14, %r15;
	add.s32 	%r4, %r16, 456;
	st.shared.u32 	[%r16+468], %r12;
	setp.gt.u32 	%p1, %r1, 2;
	@%p1 bra 	$L__BB0_2;
	ld.global.u32 	%r17, [%rd1+-96];
	st.shared.u32 	[%r4+-444], %r17;
	ld.global.u32 	%r18, [%rd1+1024];
	st.shared.u32 	[%r4+4876], %r18;
$L__BB0_2:
	setp.gt.u32 	%p2, %r2, 2;
	@%p2 bra 	$L__BB0_4;
	ld.global.u32 	%r19, [%rd1+-12];
	st.shared.u32 	[%r4], %r19;
	ld.global.u32 	%r20, [%rd1+128];
	st.shared.u32 	[%r4+140], %r20;
$L__BB0_4:
	add.s32 	%r23, %r13, %r15;
	bar.sync 	0;
	mad.lo.s32 	%r24, %r1, 152, %r23;
	ld.shared.u32 	%r25, [%r24+12];
	ld.shared.u32 	%r26, [%r4];
	add.s32 	%r27, %r26, %r25;
	bar.sync 	0;
	ld.shared.u32 	%r28, [%r24+164];
	add.s32 	%r29, %r28, %r27;
	ld.shared.u32 	%r30, [%r4+4];
	add.s32 	%r31, %r30, %r29;
	bar.sync 	0;
	ld.shared.u32 	%r32, [%r24+316];
	add.s32 	%r33, %r32, %r31;
	ld.shared.u32 	%r34, [%r4+8];
	add.s32 	%r35, %r34, %r33;
	bar.sync 	0;
	ld.shared.u32 	%r36, [%r24+468];
	add.s32 	%r37, %r36, %r35;
	bar.sync 	0;
	ld.shared.u32 	%r38, [%r24+620];
	add.s32 	%r39, %r38, %r37;
	ld.shared.u32 	%r40, [%r4+16];
	add.s32 	%r41, %r40, %r39;
	bar.sync 	0;
	ld.shared.u32 	%r42, [%r24+772];
	add.s32 	%r43, %r42, %r41;
	ld.shared.u32 	%r44, [%r4+20];
	add.s32 	%r45, %r44, %r43;
	bar.sync 	0;
	ld.shared.u32 	%r46, [%r24+924];
	add.s32 	%r47, %r46, %r45;
	ld.shared.u32 	%r48, [%r4+24];
	add.s32 	%r49, %r48, %r47;
	cvta.to.global.u64 	%rd6, %rd2;
	add.s64 	%rd8, %rd6, %rd5;
	st.global.u32 	[%rd8], %r49;
	ret;

}
	// .globl	_Z14matrix_mul_gpuPKiS0_Pii
.visible .entry _Z14matrix_mul_gpuPKiS0_Pii(
	.param .u64 .ptr .align 1 _Z14matrix_mul_gpuPKiS0_Pii_param_0,
	.param .u64 .ptr .align 1 _Z14matrix_mul_gpuPKiS0_Pii_param_1,
	.param .u64 .ptr .align 1 _Z14matrix_mul_gpuPKiS0_Pii_param_2,
	.param .u32 _Z14matrix_mul_gpuPKiS0_Pii_param_3
)
{
	.reg .pred 	%p<2>;
	.reg .b32 	%r<17>;
	.reg .b64 	%rd<12>;

	ld.param.u64 	%rd1, [_Z14matrix_mul_gpuPKiS0_Pii_param_0];
	ld.param.u64 	%rd2, [_Z14matrix_mul_gpuPKiS0_Pii_param_1];
	ld.param.u64 	%rd3, [_Z14matrix_mul_gpuPKiS0_Pii_param_2];
	ld.param.u32 	%r3, [_Z14matrix_mul_gpuPKiS0_Pii_param_3];
	mov.u32 	%r4, %ctaid.y;
	mov.u32 	%r5, %ntid.y;
	mov.u32 	%r6, %tid.y;
	mad.lo.s32 	%r1, %r4, %r5, %r6;
	mov.u32 	%r7, %ctaid.x;
	mov.u32 	%r8, %ntid.x;
	mov.u32 	%r9, %tid.x;
	mad.lo.s32 	%r2, %r7, %r8, %r9;
	max.s32 	%r10, %r1, %r2;
	setp.ge.s32 	%p1, %r10, %r3;
	@%p1 bra 	$L__BB1_2;
	cvta.to.global.u64 	%rd4, %rd3;
	cvta.to.global.u64 	%rd5, %rd1;
	cvta.to.global.u64 	%rd6, %rd2;
	mad.lo.s32 	%r11, %r3, %r1, %r2;
	mul.wide.s32 	%rd7, %r11, 4;
	add.s64 	%rd8, %rd5, %rd7;
	ld.global.u32 	%r12, [%rd8];
	mad.lo.s32 	%r13, %r3, %r2, %r1;
	mul.wide.s32 	%rd9, %r13, 4;
	add.s64 	%rd10, %rd6, %rd9;
	ld.global.u32 	%r14, [%rd10];
	mul.lo.s32 	%r15, %r14, %r12;
	mul.lo.s32 	%r16, %r15, %r3;
	add.s64 	%rd11, %rd4, %rd7;
	st.global.u32 	[%rd11], %r16;
$L__BB1_2:
	ret;

}


// ===== COMPILED SASS (sm_100) =====

	.target	sm_100

	.elftype	@"ET_EXEC"


//--------------------- .note.nv.tkinfo           --------------------------
	.section	.note.nv.tkinfo,"",@"SHT_NOTE"
	.sectionflags	@"SHF_NOTE_NV_TKINFO"
	.tkinfo
        /*0018*/ 	.word	0x00000002
        /*0030*/ 	.string	""
        /*0030*/ 	.string	"ptxas"
        /*0030*/ 	.string	"Cuda compilation tools, release 13.0, V13.0.88"
        /*0030*/ 	.string	"Build cuda_13.0.r13.0/compiler.36424714_0"
        /*0030*/ 	.string	"-arch sm_100 -m 64 "



//--------------------- .note.nv.cuinfo           --------------------------
	.section	.note.nv.cuinfo,"",@"SHT_NOTE"
	.sectionflags	@"SHF_NOTE_NV_CUINFO"
        /*0018*/ 	.short	0x0002
        /*001a*/ 	.short	0x0064
        /*001c*/ 	.short	0x0082
	.zero		2


//--------------------- .nv.info                  --------------------------
	.section	.nv.info,"",@"SHT_CUDA_INFO"
	.align	4


	//----- nvinfo : EIATTR_REGCOUNT
	.align		4
        /*0000*/ 	.byte	0x04, 0x2f
        /*0002*/ 	.short	(.L_1 - .L_0)
	.align		4
.L_0:
        /*0004*/ 	.word	index@(_Z10stencil_2dPiS_)
        /*0008*/ 	.word	0x00000018


	//----- nvinfo : EIATTR_FRAME_SIZE
	.align		4
.L_1:
        /*000c*/ 	.byte	0x04, 0x11
        /*000e*/ 	.short	(.L_3 - .L_2)
	.align		4
.L_2:
        /*0010*/ 	.word	index@(_Z10stencil_2dPiS_)
        /*0014*/ 	.word	0x00000000


	//----- nvinfo : EIATTR_REGCOUNT
	.align		4
.L_3:
        /*0018*/ 	.byte	0x04, 0x2f
        /*001a*/ 	.short	(.L_5 - .L_4)
	.align		4
.L_4:
        /*001c*/ 	.word	index@(_Z14matrix_mul_gpuPKiS0_Pii)
        /*0020*/ 	.word	0x0000000e


	//----- nvinfo : EIATTR_FRAME_SIZE
	.align		4
.L_5:
        /*0024*/ 	.byte	0x04, 0x11
        /*0026*/ 	.short	(.L_7 - .L_6)
	.align		4
.L_6:
        /*0028*/ 	.word	index@(_Z14matrix_mul_gpuPKiS0_Pii)
        /*002c*/ 	.word	0x00000000


	//----- nvinfo : EIATTR_MIN_STACK_SIZE
	.align		4
.L_7:
        /*0030*/ 	.byte	0x04, 0x12
        /*0032*/ 	.short	(.L_9 - .L_8)
	.align		4
.L_8:
        /*0034*/ 	.word	index@(_Z14matrix_mul_gpuPKiS0_Pii)
        /*0038*/ 	.word	0x00000000


	//----- nvinfo : EIATTR_MIN_STACK_SIZE
	.align		4
.L_9:
        /*003c*/ 	.byte	0x04, 0x12
        /*003e*/ 	.short	(.L_11 - .L_10)
	.align		4
.L_10:
        /*0040*/ 	.word	index@(_Z10stencil_2dPiS_)
        /*0044*/ 	.word	0x00000000
.L_11:


//--------------------- .nv.compat                --------------------------
	.section	.nv.compat,"",@"SHT_CUDA_COMPAT_INFO"
	.align	4
        /*0000*/ 	.byte	0x02, 0x09, 0x00, 0x00, 0x02, 0x02, 0x01, 0x00, 0x02, 0x05, 0x05, 0x00, 0x03, 0x07, 0x01, 0x01
        /*0010*/ 	.byte	0x02, 0x03, 0x00, 0x00, 0x02, 0x06, 0x01, 0x00, 0x04, 0x0b, 0x08, 0x00, 0x09, 0x00, 0x00, 0x00
        /*0020*/ 	.byte	0x00, 0x00, 0x00, 0x00


//--------------------- .nv.info._Z14matrix_mul_gpuPKiS0_Pii --------------------------
	.section	.nv.info._Z14matrix_mul_gpuPKiS0_Pii,"",@"SHT_CUDA_INFO"
	.sectionflags	@""
	.align	4


	//----- nvinfo : EIATTR_CUDA_API_VERSION
	.align		4
        /*0000*/ 	.byte	0x04, 0x37
        /*0002*/ 	.short	(.L_13 - .L_12)
.L_12:
        /*0004*/ 	.word	0x00000082


	//----- nvinfo : EIATTR_KPARAM_INFO
	.align		4
.L_13:
        /*0008*/ 	.byte	0x04, 0x17
        /*000a*/ 	.short	(.L_15 - .L_14)
.L_14:
        /*000c*/ 	.word	0x00000000
        /*0010*/ 	.short	0x0003
        /*0012*/ 	.short	0x0018
        /*0014*/ 	.byte	0x00, 0xf0, 0x11, 0x00


	//----- nvinfo : EIATTR_KPARAM_INFO
	.align		4
.L_15:
        /*0018*/ 	.byte	0x04, 0x17
        /*001a*/ 	.short	(.L_17 - .L_16)
.L_16:
        /*001c*/ 	.word	0x00000000
        /*0020*/ 	.short	0x0002
        /*0022*/ 	.short	0x0010
        /*0024*/ 	.byte	0x00, 0xf5, 0x21, 0x00


	//----- nvinfo : EIATTR_KPARAM_INFO
	.align		4
.L_17:
        /*0028*/ 	.byte	0x04, 0x17
        /*002a*/ 	.short	(.L_19 - .L_18)
.L_18:
        /*002c*/ 	.word	0x00000000
        /*0030*/ 	.short	0x0001
        /*0032*/ 	.short	0x0008
        /*0034*/ 	.byte	0x00, 0xf5, 0x21, 0x00


	//----- nvinfo : EIATTR_KPARAM_INFO
	.align		4
.L_19:
        /*0038*/ 	.byte	0x04, 0x17
        /*003a*/ 	.short	(.L_21 - .L_20)
.L_20:
        /*003c*/ 	.word	0x00000000
        /*0040*/ 	.short	0x0000
        /*0042*/ 	.short	0x0000
        /*0044*/ 	.byte	0x00, 0xf5, 0x21, 0x00


	//----- nvinfo : EIATTR_SPARSE_MMA_MASK
	.align		4
.L_21:
        /*0048*/ 	.byte	0x03, 0x50
        /*004a*/ 	.short	0x0000


	//----- nvinfo : EIATTR_MAXREG_COUNT
	.align		4
        /*004c*/ 	.byte	0x03, 0x1b
        /*004e*/ 	.short	0x00ff


	//----- nvinfo : EIATTR_MERCURY_ISA_VERSION
	.align		4
        /*0050*/ 	.byte	0x03, 0x5f
        /*0052*/ 	.short	0x0101


	//----- nvinfo : EIATTR_VRC_CTA_INIT_COUNT
	.align		4
        /*0054*/ 	.byte	0x02, 0x4a
	.zero		1
	.zero		1


	//----- nvinfo : EIATTR_EXIT_INSTR_OFFSETS
	.align		4
        /*0058*/ 	.byte	0x04, 0x1c
        /*005a*/ 	.short	(.L_23 - .L_22)


	//   ....[0]....
.L_22:
        /*005c*/ 	.word	0x000000c0


	//   ....[1]....
        /*0060*/ 	.word	0x000001b0


	//----- nvinfo : EIATTR_CBANK_PARAM_SIZE
	.align		4
.L_23:
        /*0064*/ 	.byte	0x03, 0x19
        /*0066*/ 	.short	0x001c


	//----- nvinfo : EIATTR_PARAM_CBANK
	.align		4
        /*0068*/ 	.byte	0x04, 0x0a
        /*006a*/ 	.short	(.L_25 - .L_24)
	.align		4
.L_24:
        /*006c*/ 	.word	index@(.nv.constant0._Z14matrix_mul_gpuPKiS0_Pii)
        /*0070*/ 	.short	0x0380
        /*0072*/ 	.short	0x001c


	//----- nvinfo : EIATTR_SW_WAR
	.align		4
.L_25:
        /*0074*/ 	.byte	0x04, 0x36
        /*0076*/ 	.short	(.L_27 - .L_26)
.L_26:
        /*0078*/ 	.word	0x00000008
.L_27:


//--------------------- .nv.info._Z10stencil_2dPiS_ --------------------------
	.section	.nv.info._Z10stencil_2dPiS_,"",@"SHT_CUDA_INFO"
	.sectionflags	@""
	.align	4


	//----- nvinfo : EIATTR_CUDA_API_VERSION
	.align		4
        /*0000*/ 	.byte	0x04, 0x37
        /*0002*/ 	.short	(.L_29 - .L_28)
.L_28:
        /*0004*/ 	.word	0x00000082


	//----- nvinfo : EIATTR_KPARAM_INFO
	.align		4
.L_29:
        /*0008*/ 	.byte	0x04, 0x17
        /*000a*/ 	.short	(.L_31 - .L_30)
.L_30:
        /*000c*/ 	.word	0x00000000
        /*0010*/ 	.short	0x0001
        /*0012*/ 	.short	0x0008
        /*0014*/ 	.byte	0x00, 0xf5, 0x21, 0x00


	//----- nvinfo : EIATTR_KPARAM_INFO
	.align		4
.L_31:
        /*0018*/ 	.byte	0x04, 0x17
        /*001a*/ 	.short	(.L_33 - .L_32)
.L_32:
        /*001c*/ 	.word	0x00000000
        /*0020*/ 	.short	0x0000
        /*0022*/ 	.short	0x0000
        /*0024*/ 	.byte	0x00, 0xf5, 0x21, 0x00


	//----- nvinfo : EIATTR_SPARSE_MMA_MASK
	.align		4
.L_33:
        /*0028*/ 	.byte	0x03, 0x50
        /*002a*/ 	.short	0x0000


	//----- nvinfo : EIATTR_MAXREG_COUNT
	.align		4
        /*002c*/ 	.byte	0x03, 0x1b
        /*002e*/ 	.short	0x00ff


	//----- nvinfo : EIATTR_NUM_BARRIERS
	.align		4
        /*0030*/ 	.byte	0x02, 0x4c
        /*0032*/ 	.byte	0x01
	.zero		1


	//----- nvinfo : EIATTR_MERCURY_ISA_VERSION
	.align		4
        /*0034*/ 	.byte	0x03, 0x5f
        /*0036*/ 	.short	0x0101


	//----- nvinfo : EIATTR_VRC_CTA_INIT_COUNT
	.align		4
        /*0038*/ 	.byte	0x02, 0x4a
	.zero		1
	.zero		1


	//----- nvinfo : EIATTR_EXIT_INSTR_OFFSETS
	.align		4
        /*003c*/ 	.byte	0x04, 0x1c
        /*003e*/ 	.short	(.L_35 - .L_34)


	//   ....[0]....
.L_34:
        /*0040*/ 	.word	0x000003d0


	//----- nvinfo : EIATTR_CBANK_PARAM_SIZE
	.align		4
.L_35:
        /*0044*/ 	.byte	0x03, 0x19
        /*0046*/ 	.short	0x0010


	//----- nvinfo : EIATTR_PARAM_CBANK
	.align		4
        /*0048*/ 	.byte	0x04, 0x0a
        /*004a*/ 	.short	(.L_37 - .L_36)
	.align		4
.L_36:
        /*004c*/ 	.word	index@(.nv.constant0._Z10stencil_2dPiS_)
        /*0050*/ 	.short	0x0380
        /*0052*/ 	.short	0x0010


	//----- nvinfo : EIATTR_SW_WAR
	.align		4
.L_37:
        /*0054*/ 	.byte	0x04, 0x36
        /*0056*/ 	.short	(.L_39 - .L_38)
.L_38:
        /*0058*/ 	.word	0x00000008
.L_39:


//--------------------- .nv.callgraph             --------------------------
	.section	.nv.callgraph,"",@"SHT_CUDA_CALLGRAPH"
	.align	4
	.sectionentsize	8
	.align		4
        /*0000*/ 	.word	0x00000000
	.align		4
        /*0004*/ 	.word	0xffffffff
	.align		4
        /*0008*/ 	.word	0x00000000
	.align		4
        /*000c*/ 	.word	0xfffffffe
	.align		4
        /*0010*/ 	.word	0x00000000
	.align		4
        /*0014*/ 	.word	0xfffffffd
	.align		4
        /*0018*/ 	.word	0x00000000
	.align		4
        /*001c*/ 	.word	0xfffffffc


//--------------------- .text._Z14matrix_mul_gpuPKiS0_Pii --------------------------
	.section	.text._Z14matrix_mul_gpuPKiS0_Pii,"ax",@progbits
	.align	128
        .global         _Z14matrix_mul_gpuPKiS0_Pii
        .type           _Z14matrix_mul_gpuPKiS0_Pii,@function
        .size           _Z14matrix_mul_gpuPKiS0_Pii,(.L_x_2 - _Z14matrix_mul_gpuPKiS0_Pii)
        .other          _Z14matrix_mul_gpuPKiS0_Pii,@"STO_CUDA_ENTRY STV_DEFAULT"
_Z14matrix_mul_gpuPKiS0_Pii:
.text._Z14matrix_mul_gpuPKiS0_Pii:
[----:B------:R-:W-:Y:S01]  /*0000*/  LDC R1, c[0x0][0x37c] ;  /* 0x0000df00ff017b82 */ /* 0x000fe20000000800 */
[----:B------:R-:W0:Y:S07]  /*0010*/  S2R R3, SR_TID.Y ;  /* 0x0000000000037919 */ /* 0x000e2e0000002200 */
[----:B------:R-:W0:Y:S01]  /*0020*/  LDC R0, c[0x0][0x364] ;  /* 0x0000d900ff007b82 */ /* 0x000e220000000800 */
[----:B------:R-:W1:Y:S01]  /*0030*/  LDCU UR6, c[0x0][0x398] ;  /* 0x00007300ff0677ac */ /* 0x000e620008000800 */
[----:B------:R-:W2:Y:S06]  /*0040*/  S2R R2, SR_TID.X ;  /* 0x0000000000027919 */ /* 0x000eac0000002100 */
[----:B------:R-:W0:Y:S08]  /*0050*/  S2UR UR4, SR_CTAID.Y ;  /* 0x00000000000479c3 */ /* 0x000e300000002600 */
[----:B------:R-:W2:Y:S08]  /*0060*/  S2UR UR5, SR_CTAID.X ;  /* 0x00000000000579c3 */ /* 0x000eb00000002500 */
[----:B------:R-:W2:Y:S01]  /*0070*/  LDC R7, c[0x0][0x360] ;  /* 0x0000d800ff077b82 */ /* 0x000ea20000000800 */
[----:B0-----:R-:W-:-:S02]  /*0080*/  IMAD R0, R0, UR4, R3 ;  /* 0x0000000400007c24 */ /* 0x001fc4000f8e0203 */
[----:B--2---:R-:W-:-:S05]  /*0090*/  IMAD R7, R7, UR5, R2 ;  /* 0x0000000507077c24 */ /* 0x004fca000f8e0202 */
[----:B------:R-:W-:-:S04]  /*00a0*/  VIMNMX R2, PT, PT, R0, R7, !PT ;  /* 0x0000000700027248 */ /* 0x000fc80007fe0100 */
[----:B-1----:R-:W-:-:S13]  /*00b0*/  ISETP.GE.AND P0, PT, R2, UR6, PT ;  /* 0x0000000602007c0c */ /* 0x002fda000bf06270 */
[----:B------:R-:W-:Y:S05]  /*00c0*/  @P0 EXIT ;  /* 0x000000000000094d */ /* 0x000fea0003800000 */
[----:B------:R-:W0:Y:S01]  /*00d0*/  LDC.64 R4, c[0x0][0x388] ;  /* 0x0000e200ff047b82 */ /* 0x000e220000000a00 */
[----:B------:R-:W1:Y:S01]  /*00e0*/  LDCU.64 UR4, c[0x0][0x358] ;  /* 0x00006b00ff0477ac */ /* 0x000e620008000a00 */
[----:B------:R-:W-:Y:S02]  /*00f0*/  IMAD R11, R7, UR6, R0 ;  /* 0x00000006070b7c24 */ /* 0x000fe4000f8e0200 */
[----:B------:R-:W-:-:S04]  /*0100*/  IMAD R9, R0, UR6, R7 ;  /* 0x0000000600097c24 */ /* 0x000fc8000f8e0207 */
[----:B------:R-:W2:Y:S08]  /*0110*/  LDC.64 R2, c[0x0][0x380] ;  /* 0x0000e000ff027b82 */ /* 0x000eb00000000a00 */
[----:B------:R-:W3:Y:S01]  /*0120*/  LDC.64 R6, c[0x0][0x390] ;  /* 0x0000e400ff067b82 */ /* 0x000ee20000000a00 */
[----:B0-----:R-:W-:-:S06]  /*0130*/  IMAD.WIDE R4, R11, 0x4, R4 ;  /* 0x000000040b047825 */ /* 0x001fcc00078e0204 */
[----:B-1----:R-:W4:Y:S01]  /*0140*/  LDG.E R5, desc[UR4][R4.64] ;  /* 0x0000000404057981 */ /* 0x002f22000c1e1900 */
[----:B--2---:R-:W-:-:S06]  /*0150*/  IMAD.WIDE R2, R9, 0x4, R2 ;  /* 0x0000000409027825 */ /* 0x004fcc00078e0202 */
[----:B------:R-:W4:Y:S01]  /*0160*/  LDG.E R2, desc[UR4][R2.64] ;  /* 0x0000000402027981 */ /* 0x000f22000c1e1900 */
[----:B---3--:R-:W-:-:S04]  /*0170*/  IMAD.WIDE R6, R9, 0x4, R6 ;  /* 0x0000000409067825 */ /* 0x008fc800078e0206 */
[----:B----4-:R-:W-:-:S04]  /*0180*/  IMAD R0, R2, R5, RZ ;  /* 0x0000000502007224 */ /* 0x010fc800078e02ff */
[----:B------:R-:W-:-:S05]  /*0190*/  IMAD R9, R0, UR6, RZ ;  /* 0x0000000600097c24 */ /* 0x000fca000f8e02ff */
[----:B------:R-:W-:Y:S01]  /*01a0*/  STG.E desc[UR4][R6.64], R9 ;  /* 0x0000000906007986 */ /* 0x000fe2000c101904 */
[----:B------:R-:W-:Y:S05]  /*01b0*/  EXIT ;  /* 0x000000000000794d */ /* 0x000fea0003800000 */
.L_x_0:
[----:B------:R-:W-:-:S00]  /*01c0*/  BRA `(.L_x_0) ;  /* 0xfffffffc00fc7947 */ /* 0x000fc0000383ffff */
[----:B------:R-:W-:-:S00]  /*01d0*/  NOP ;  /* 0x0000000000007918 */ /* 0x000fc00000000000 */
        /* <DEDUP_REMOVED lines=10> */
.L_x_2:


//--------------------- .text._Z10stencil_2dPiS_  --------------------------
	.section	.text._Z10stencil_2dPiS_,"ax",@progbits
	.align	128
        .global         _Z10stencil_2dPiS_
        .type           _Z10stencil_2dPiS_,@function
        .size           _Z10stencil_2dPiS_,(.L_x_3 - _Z10stencil_2dPiS_)
        .other          _Z10stencil_2dPiS_,@"STO_CUDA_ENTRY STV_DEFAULT"
_Z10stencil_2dPiS_:
.text._Z10stencil_2dPiS_:
[----:B------:R-:W-:Y:S01]  /*0000*/  LDC R1, c[0x0][0x37c] ;  /* 0x0000df00ff017b82 */ /* 0x000fe20000000800 */
[----:B------:R-:W0:Y:S07]  /*0010*/  S2R R16, SR_TID.X ;  /* 0x0000000000107919 */ /* 0x000e2e0000002100 */
[----:B------:R-:W1:Y:S01]  /*0020*/  S2UR UR6, SR_CTAID.X ;  /* 0x00000000000679c3 */ /* 0x000e620000002500 */
[----:B------:R-:W2:Y:S01]  /*0030*/  LDCU.64 UR4, c[0x0][0x358] ;  /* 0x00006b00ff0477ac */ /* 0x000ea20008000a00 */
[----:B------:R-:W3:Y:S06]  /*0040*/  S2R R9, SR_TID.Y ;  /* 0x0000000000097919 */ /* 0x000eec0000002200 */
[----:B------:R-:W1:Y:S08]  /*0050*/  LDC R5, c[0x0][0x360] ;  /* 0x0000d800ff057b82 */ /* 0x000e700000000800 */
[----:B------:R-:W4:Y:S08]  /*0060*/  S2UR UR7, SR_CTAID.Y ;  /* 0x00000000000779c3 */ /* 0x000f300000002600 */
[----:B------:R-:W4:Y:S01]  /*0070*/  LDC R4, c[0x0][0x364] ;  /* 0x0000d900ff047b82 */ /* 0x000f220000000800 */
[----:B0-----:R-:W-:-:S07]  /*0080*/  ISETP.GT.U32.AND P0, PT, R16, 0x2, PT ;  /* 0x000000021000780c */ /* 0x001fce0003f04070 */
[----:B------:R-:W0:Y:S01]  /*0090*/  LDC.64 R2, c[0x0][0x380] ;  /* 0x0000e000ff027b82 */ /* 0x000e220000000a00 */
[----:B-1----:R-:W-:Y:S01]  /*00a0*/  IMAD R0, R5, UR6, R16 ;  /* 0x0000000605007c24 */ /* 0x002fe2000f8e0210 */
[----:B---3--:R-:W-:Y:S01]  /*00b0*/  ISETP.GT.U32.AND P1, PT, R9, 0x2, PT ;  /* 0x000000020900780c */ /* 0x008fe20003f24070 */
[----:B----4-:R-:W-:-:S04]  /*00c0*/  IMAD R5, R4, UR7, R9 ;  /* 0x0000000704057c24 */ /* 0x010fc8000f8e0209 */
[----:B------:R-:W-:-:S04]  /*00d0*/  IMAD R0, R0, 0x8, R5 ;  /* 0x0000000800007824 */ /* 0x000fc800078e0205 */
[----:B0-----:R-:W-:-:S05]  /*00e0*/  IMAD.WIDE R2, R0, 0x4, R2 ;  /* 0x0000000400027825 */ /* 0x001fca00078e0202 */
[----:B--2---:R-:W2:Y:S04]  /*00f0*/  LDG.E R4, desc[UR4][R2.64] ;  /* 0x0000000402047981 */ /* 0x004ea8000c1e1900 */
[----:B------:R-:W3:Y:S04]  /*0100*/  @!P0 LDG.E R8, desc[UR4][R2.64+-0x60] ;  /* 0xffffa00402088981 */ /* 0x000ee8000c1e1900 */
[----:B------:R-:W4:Y:S04]  /*0110*/  @!P0 LDG.E R10, desc[UR4][R2.64+0x400] ;  /* 0x00040004020a8981 */ /* 0x000f28000c1e1900 */
[----:B------:R-:W5:Y:S04]  /*0120*/  @!P1 LDG.E R12, desc[UR4][R2.64+-0xc] ;  /* 0xfffff404020c9981 */ /* 0x000f68000c1e1900 */
[----:B------:R0:W5:Y:S01]  /*0130*/  @!P1 LDG.E R14, desc[UR4][R2.64+0x80] ;  /* 0x00008004020e9981 */ /* 0x000162000c1e1900 */
[----:B------:R-:W-:Y:S01]  /*0140*/  MOV R5, 0x400 ;  /* 0x0000040000057802 */ /* 0x000fe20000000f00 */
[----:B------:R-:W1:Y:S01]  /*0150*/  S2R R6, SR_CgaCtaId ;  /* 0x0000000000067919 */ /* 0x000e620000008800 */
[----:B0-----:R-:W0:Y:S02]  /*0160*/  LDC.64 R2, c[0x0][0x388] ;  /* 0x0000e200ff027b82 */ /* 0x001e240000000a00 */
[----:B0-----:R-:W-:Y:S01]  /*0170*/  IMAD.WIDE R2, R0, 0x4, R2 ;  /* 0x0000000400027825 */ /* 0x001fe200078e0202 */
[----:B-1----:R-:W-:-:S05]  /*0180*/  LEA R5, R6, R5, 0x18 ;  /* 0x0000000506057211 */ /* 0x002fca00078ec0ff */
[C-C-:B------:R-:W-:Y:S02]  /*0190*/  IMAD R6, R16.reuse, 0x98, R5.reuse ;  /* 0x0000009810067824 */ /* 0x140fe400078e0205 */
[C---:B------:R-:W-:Y:S02]  /*01a0*/  IMAD R7, R9.reuse, 0x4, R5 ;  /* 0x0000000409077824 */ /* 0x040fe400078e0205 */
[----:B------:R-:W-:Y:S02]  /*01b0*/  IMAD R5, R9, 0x4, R6 ;  /* 0x0000000409057824 */ /* 0x000fe400078e0206 */
[----:B------:R-:W-:-:S03]  /*01c0*/  IMAD R7, R16, 0x98, R7 ;  /* 0x0000009810077824 */ /* 0x000fc600078e0207 */
[----:B--2---:R-:W-:Y:S04]  /*01d0*/  STS [R5+0x1d4], R4 ;  /* 0x0001d40405007388 */ /* 0x004fe80000000800 */
[----:B---3--:R-:W-:Y:S04]  /*01e0*/  @!P0 STS [R5+0xc], R8 ;  /* 0x00000c0805008388 */ /* 0x008fe80000000800 */
[----:B----4-:R-:W-:Y:S04]  /*01f0*/  @!P0 STS [R5+0x14d4], R10 ;  /* 0x0014d40a05008388 */ /* 0x010fe80000000800 */
[----:B-----5:R-:W-:Y:S04]  /*0200*/  @!P1 STS [R5+0x1c8], R12 ;  /* 0x0001c80c05009388 */ /* 0x020fe80000000800 */
[----:B------:R-:W-:Y:S01]  /*0210*/  @!P1 STS [R5+0x254], R14 ;  /* 0x0002540e05009388 */ /* 0x000fe20000000800 */
[----:B------:R-:W-:Y:S06]  /*0220*/  BAR.SYNC.DEFER_BLOCKING 0x0 ;  /* 0x0000000000007b1d */ /* 0x000fec0000010000 */
[----:B------:R-:W-:Y:S04]  /*0230*/  LDS R6, [R7+0xc] ;  /* 0x00000c0007067984 */ /* 0x000fe80000000800 */
[----:B------:R-:W-:Y:S01]  /*0240*/  LDS R9, [R5+0x1c8] ;  /* 0x0001c80005097984 */ /* 0x000fe20000000800 */
[----:B------:R-:W-:Y:S06]  /*0250*/  BAR.SYNC.DEFER_BLOCKING 0x0 ;  /* 0x0000000000007b1d */ /* 0x000fec0000010000 */
[----:B------:R-:W0:Y:S04]  /*0260*/  LDS R11, [R7+0xa4] ;  /* 0x0000a400070b7984 */ /* 0x000e280000000800 */
[----:B------:R-:W-:Y:S01]  /*0270*/  LDS R13, [R5+0x1cc] ;  /* 0x0001cc00050d7984 */ /* 0x000fe20000000800 */
[----:B------:R-:W-:Y:S06]  /*0280*/  BAR.SYNC.DEFER_BLOCKING 0x0 ;  /* 0x0000000000007b1d */ /* 0x000fec0000010000 */
[----:B------:R-:W1:Y:S04]  /*0290*/  LDS R4, [R7+0x13c] ;  /* 0x00013c0007047984 */ /* 0x000e680000000800 */
[----:B------:R-:W-:Y:S01]  /*02a0*/  LDS R15, [R5+0x1d0] ;  /* 0x0001d000050f7984 */ /* 0x000fe20000000800 */
[----:B------:R-:W-:Y:S01]  /*02b0*/  BAR.SYNC.DEFER_BLOCKING 0x0 ;  /* 0x0000000000007b1d */ /* 0x000fe20000010000 */
[----:B0-----:R-:W-:-:S05]  /*02c0*/  IADD3 R6, PT, PT, R11, R9, R6 ;  /* 0x000000090b067210 */ /* 0x001fca0007ffe006 */
[----:B------:R-:W0:Y:S02]  /*02d0*/  LDS R8, [R7+0x1d4] ;  /* 0x0001d40007087984 */ /* 0x000e240000000800 */
[----:B------:R-:W-:Y:S01]  /*02e0*/  BAR.SYNC.DEFER_BLOCKING 0x0 ;  /* 0x0000000000007b1d */ /* 0x000fe20000010000 */
[----:B-1----:R-:W-:-:S05]  /*02f0*/  IADD3 R4, PT, PT, R4, R13, R6 ;  /* 0x0000000d04047210 */ /* 0x002fca0007ffe006 */
[----:B------:R-:W-:Y:S04]  /*0300*/  LDS R17, [R7+0x26c] ;  /* 0x00026c0007117984 */ /* 0x000fe80000000800 */
[----:B------:R-:W1:Y:S01]  /*0310*/  LDS R10, [R5+0x1d8] ;  /* 0x0001d800050a7984 */ /* 0x000e620000000800 */
[----:B------:R-:W-:Y:S01]  /*0320*/  BAR.SYNC.DEFER_BLOCKING 0x0 ;  /* 0x0000000000007b1d */ /* 0x000fe20000010000 */
[----:B0-----:R-:W-:-:S05]  /*0330*/  IADD3 R4, PT, PT, R8, R15, R4 ;  /* 0x0000000f08047210 */ /* 0x001fca0007ffe004 */
[----:B------:R-:W-:Y:S04]  /*0340*/  LDS R19, [R7+0x304] ;  /* 0x0003040007137984 */ /* 0x000fe80000000800 */
[----:B------:R-:W0:Y:S01]  /*0350*/  LDS R12, [R5+0x1dc] ;  /* 0x0001dc00050c7984 */ /* 0x000e220000000800 */
[----:B------:R-:W-:Y:S01]  /*0360*/  BAR.SYNC.DEFER_BLOCKING 0x0 ;  /* 0x0000000000007b1d */ /* 0x000fe20000010000 */
[----:B-1----:R-:W-:-:S05]  /*0370*/  IADD3 R4, PT, PT, R10, R17, R4 ;  /* 0x000000110a047210 */ /* 0x002fca0007ffe004 */
[----:B------:R-:W-:Y:S04]  /*0380*/  LDS R21, [R7+0x39c] ;  /* 0x00039c0007157984 */ /* 0x000fe80000000800 */
[----:B------:R-:W1:Y:S01]  /*0390*/  LDS R14, [R5+0x1e0] ;  /* 0x0001e000050e7984 */ /* 0x000e620000000800 */
[----:B0-----:R-:W-:-:S04]  /*03a0*/  IADD3 R4, PT, PT, R12, R19, R4 ;  /* 0x000000130c047210 */ /* 0x001fc80007ffe004 */
[----:B-1----:R-:W-:-:S05]  /*03b0*/  IADD3 R21, PT, PT, R14, R21, R4 ;  /* 0x000000150e157210 */ /* 0x002fca0007ffe004 */
[----:B------:R-:W-:Y:S01]  /*03c0*/  STG.E desc[UR4][R2.64], R21 ;  /* 0x0000001502007986 */ /* 0x000fe2000c101904 */
[----:B------:R-:W-:Y:S05]  /*03d0*/  EXIT ;  /* 0x000000000000794d */ /* 0x000fea0003800000 */
.L_x_1:
        /* <DEDUP_REMOVED lines=10> */
.L_x_3:


//--------------------- .nv.shared.reserved.0     --------------------------
	.section	.nv.shared.reserved.0,"aw",@nobits
	.weak		__nv_reservedSMEM_offset_0_alias
	.size		__nv_reservedSMEM_offset_0_alias, 0, 64
	.other		__nv_reservedSMEM_offset_0_alias,@"STO_CUDA_RESERVED_SHARED STV_DEFAULT"
__nv_reservedSMEM_offset_0_alias:
	.zero		0
	.zero		64


//--------------------- .nv.shared._Z10stencil_2dPiS_ --------------------------
	.section	.nv.shared._Z10stencil_2dPiS_,"aw",@nobits
	.sectionflags	@""
	.align	4
.nv.shared._Z10stencil_2dPiS_:
	.zero		6800


//--------------------- .nv.constant0._Z14matrix_mul_gpuPKiS0_Pii --------------------------
	.section	.nv.constant0._Z14matrix_mul_gpuPKiS0_Pii,"a",@progbits
	.sectionflags	@""
	.align	4
.nv.constant0._Z14matrix_mul_gpuPKiS0_Pii:
	.zero		924


//--------------------- .nv.constant0._Z10stencil_2dPiS_ --------------------------
	.section	.nv.constant0._Z10stencil_2dPiS_,"a",@progbits
	.sectionflags	@""
	.align	4
.nv.constant0._Z10stencil_2dPiS_:
	.zero		912


//--------------------- SYMBOLS --------------------------

	.type		.nv.reservedSmem.offset0,@object
	.size		.nv.reservedSmem.offset0,0x4
	.type		.nv.reservedSmem.cap,@object
	.size		.nv.reservedSmem.cap,0x4
